	.headerflags	@"EF_CUDA_TEXMODE_UNIFIED EF_CUDA_64BIT_ADDRESS EF_CUDA_ACCELERATORS EF_CUDA_SM90 EF_CUDA_VIRTUAL_SM(EF_CUDA_SM90)"
	.elftype	@"ET_EXEC"


//--------------------- .nv.info                  --------------------------
	.section	.nv.info,"",@"SHT_CUDA_INFO"
	.align	4


	//----- nvinfo : EIATTR_REGCOUNT
	.align		4
        /*0000*/ 	.byte	0x04, 0x2f
        /*0002*/ 	.short	(.L_3 - .L_2)
	.align		4
.L_2:
        /*0004*/ 	.word	index@(triton_poi_fused_cat_relu_22)
        /*0008*/ 	.word	0x00000028


	//----- nvinfo : EIATTR_MIN_STACK_SIZE
	.align		4
.L_3:
        /*000c*/ 	.byte	0x04, 0x12
        /*000e*/ 	.short	(.L_5 - .L_4)
	.align		4
.L_4:
        /*0010*/ 	.word	index@(triton_poi_fused_cat_relu_22)
        /*0014*/ 	.word	0x00000000


	//----- nvinfo : EIATTR_FRAME_SIZE
	.align		4
.L_5:
        /*0018*/ 	.byte	0x04, 0x11
        /*001a*/ 	.short	(.L_7 - .L_6)
	.align		4
.L_6:
        /*001c*/ 	.word	index@(triton_poi_fused_cat_relu_22)
        /*0020*/ 	.word	0x00000000


	//----- nvinfo : EIATTR_MIN_STACK_SIZE
	.align		4
.L_7:
        /*0024*/ 	.byte	0x04, 0x12
        /*0026*/ 	.short	(.L_9 - .L_8)
	.align		4
.L_8:
        /*0028*/ 	.word	index@(triton_poi_fused_cat_relu_22)
        /*002c*/ 	.word	0x00000000
.L_9:


//--------------------- .nv.info.triton_poi_fused_cat_relu_22 --------------------------
	.section	.nv.info.triton_poi_fused_cat_relu_22,"",@"SHT_CUDA_INFO"
	.sectionflags	@""
	.align	4


	//----- nvinfo : EIATTR_CUDA_API_VERSION
	.align		4
        /*0000*/ 	.byte	0x04, 0x37
        /*0002*/ 	.short	(.L_11 - .L_10)
.L_10:
        /*0004*/ 	.word	0x0000007c


	//----- nvinfo : EIATTR_KPARAM_INFO
	.align		4
.L_11:
        /*0008*/ 	.byte	0x04, 0x17
        /*000a*/ 	.short	(.L_13 - .L_12)
.L_12:
        /*000c*/ 	.word	0x00000000
        /*0010*/ 	.short	0x0007
        /*0012*/ 	.short	0x0038
        /*0014*/ 	.byte	0x00, 0xf0, 0x11, 0x00


	//----- nvinfo : EIATTR_KPARAM_INFO
	.align		4
.L_13:
        /*0018*/ 	.byte	0x04, 0x17
        /*001a*/ 	.short	(.L_15 - .L_14)
.L_14:
        /*001c*/ 	.word	0x00000000
        /*0020*/ 	.short	0x0006
        /*0022*/ 	.short	0x0030
        /*0024*/ 	.byte	0x00, 0xf4, 0x21, 0x00


	//----- nvinfo : EIATTR_KPARAM_INFO
	.align		4
.L_15:
        /*0028*/ 	.byte	0x04, 0x17
        /*002a*/ 	.short	(.L_17 - .L_16)
.L_16:
        /*002c*/ 	.word	0x00000000
        /*0030*/ 	.short	0x0005
        /*0032*/ 	.short	0x0028
        /*0034*/ 	.byte	0x00, 0xf4, 0x21, 0x00


	//----- nvinfo : EIATTR_KPARAM_INFO
	.align		4
.L_17:
        /*0038*/ 	.byte	0x04, 0x17
        /*003a*/ 	.short	(.L_19 - .L_18)
.L_18:
        /*003c*/ 	.word	0x00000000
        /*0040*/ 	.short	0x0004
        /*0042*/ 	.short	0x0020
        /*0044*/ 	.byte	0x00, 0xf4, 0x21, 0x00


	//----- nvinfo : EIATTR_KPARAM_INFO
	.align		4
.L_19:
        /*0048*/ 	.byte	0x04, 0x17
        /*004a*/ 	.short	(.L_21 - .L_20)
.L_20:
        /*004c*/ 	.word	0x00000000
        /*0050*/ 	.short	0x0003
        /*0052*/ 	.short	0x0018
        /*0054*/ 	.byte	0x00, 0xf4, 0x21, 0x00


	//----- nvinfo : EIATTR_KPARAM_INFO
	.align		4
.L_21:
        /*0058*/ 	.byte	0x04, 0x17
        /*005a*/ 	.short	(.L_23 - .L_22)
.L_22:
        /*005c*/ 	.word	0x00000000
        /*0060*/ 	.short	0x0002
        /*0062*/ 	.short	0x0010
        /*0064*/ 	.byte	0x00, 0xf4, 0x21, 0x00


	//----- nvinfo : EIATTR_KPARAM_INFO
	.align		4
.L_23:
        /*0068*/ 	.byte	0x04, 0x17
        /*006a*/ 	.short	(.L_25 - .L_24)
.L_24:
        /*006c*/ 	.word	0x00000000
        /*0070*/ 	.short	0x0001
        /*0072*/ 	.short	0x0008
        /*0074*/ 	.byte	0x00, 0xf4, 0x21, 0x00


	//----- nvinfo : EIATTR_KPARAM_INFO
	.align		4
.L_25:
        /*0078*/ 	.byte	0x04, 0x17
        /*007a*/ 	.short	(.L_27 - .L_26)
.L_26:
        /*007c*/ 	.word	0x00000000
        /*0080*/ 	.short	0x0000
        /*0082*/ 	.short	0x0000
        /*0084*/ 	.byte	0x00, 0xf4, 0x21, 0x00


	//----- nvinfo : EIATTR_SPARSE_MMA_MASK
	.align		4
.L_27:
        /*0088*/ 	.byte	0x03, 0x50
        /*008a*/ 	.short	0x0000


	//----- nvinfo : EIATTR_MAXREG_COUNT
	.align		4
        /*008c*/ 	.byte	0x03, 0x1b
        /*008e*/ 	.short	0x00ff


	//----- nvinfo : EIATTR_EXIT_INSTR_OFFSETS
	.align		4
        /*0090*/ 	.byte	0x04, 0x1c
        /*0092*/ 	.short	(.L_29 - .L_28)


	//   ....[0]....
.L_28:
        /*0094*/ 	.word	0x00000fb0


	//----- nvinfo : EIATTR_REQNTID
	.align		4
.L_29:
        /*0098*/ 	.byte	0x04, 0x10
        /*009a*/ 	.short	(.L_31 - .L_30)
.L_30:
        /*009c*/ 	.word	0x00000080
        /*00a0*/ 	.word	0x00000001
        /*00a4*/ 	.word	0x00000001


	//----- nvinfo : EIATTR_CBANK_PARAM_SIZE
	.align		4
.L_31:
        /*00a8*/ 	.byte	0x03, 0x19
        /*00aa*/ 	.short	0x003c


	//----- nvinfo : EIATTR_PARAM_CBANK
	.align		4
        /*00ac*/ 	.byte	0x04, 0x0a
        /*00ae*/ 	.short	(.L_33 - .L_32)
	.align		4
.L_32:
        /*00b0*/ 	.word	index@(.nv.constant0.triton_poi_fused_cat_relu_22)
        /*00b4*/ 	.short	0x0210
        /*00b6*/ 	.short	0x003c


	//----- nvinfo : EIATTR_SW_WAR
	.align		4
.L_33:
        /*00b8*/ 	.byte	0x04, 0x36
        /*00ba*/ 	.short	(.L_35 - .L_34)
.L_34:
        /*00bc*/ 	.word	0x00000008
.L_35:


//--------------------- .nv.callgraph             --------------------------
	.section	.nv.callgraph,"",@"SHT_CUDA_CALLGRAPH"
	.align	4
	.sectionentsize	8
	.align		4
        /*0000*/ 	.word	0x00000000
	.align		4
        /*0004*/ 	.word	0xffffffff
	.align		4
        /*0008*/ 	.word	0x00000000
	.align		4
        /*000c*/ 	.word	0xfffffffe
	.align		4
        /*0010*/ 	.word	0x00000000
	.align		4
        /*0014*/ 	.word	0xfffffffd
	.align		4
        /*0018*/ 	.word	0x00000000
	.align		4
        /*001c*/ 	.word	0xfffffffc


//--------------------- .nv.constant4             --------------------------
	.section	.nv.constant4,"a",@progbits
	.align	8
	.align		8
.nv.constant4:
        /*0000*/ 	.dword	_$_str
	.align		8
        /*0008*/ 	.dword	_$_str_$_2


//--------------------- .text.triton_poi_fused_cat_relu_22 --------------------------
	.section	.text.triton_poi_fused_cat_relu_22,"ax",@progbits
	.align	128
        .global         triton_poi_fused_cat_relu_22
        .type           triton_poi_fused_cat_relu_22,@function
        .size           triton_poi_fused_cat_relu_22,(.L_x_1 - triton_poi_fused_cat_relu_22)
        .other          triton_poi_fused_cat_relu_22,@"STO_CUDA_ENTRY STV_DEFAULT"
triton_poi_fused_cat_relu_22:
.text.triton_poi_fused_cat_relu_22:
[----:B------:R-:W-:Y:S01]  /*0000*/  LDC R1, c[0x0][0x28] ;  /* 0x00000a00ff017b82 */ /* 0x000fe20000000800 */
[----:B------:R-:W1:Y:S07]  /*0010*/  S2R R0, SR_TID.X ;  /* 0x0000000000007919 */ /* 0x000e6e0000002100 */
[----:B------:R-:W2:Y:S01]  /*0020*/  LDC.64 R20, c[0x0][0x218] ;  /* 0x00008600ff147b82 */ /* 0x000ea20000000a00 */
[----:B------:R-:W-:Y:S02]  /*0030*/  CS2R R8, SRZ ;  /* 0x0000000000087805 */ /* 0x000fe4000001ff00 */
[----:B------:R-:W-:Y:S01]  /*0040*/  CS2R R10, SRZ ;  /* 0x00000000000a7805 */ /* 0x000fe2000001ff00 */
[----:B------:R-:W3:Y:S01]  /*0050*/  S2R R3, SR_CTAID.X ;  /* 0x0000000000037919 */ /* 0x000ee20000002500 */
[----:B------:R-:W-:-:S03]  /*0060*/  ULDC.64 UR4, c[0x0][0x208] ;  /* 0x0000820000047ab9 */ /* 0x000fc60000000a00 */
[----:B------:R-:W4:Y:S01]  /*0070*/  LDC.64 R22, c[0x0][0x210] ;  /* 0x00008400ff167b82 */ /* 0x000f220000000a00 */
[----:B------:R-:W-:Y:S02]  /*0080*/  CS2R R16, SRZ ;  /* 0x0000000000107805 */ /* 0x000fe4000001ff00 */
[----:B------:R-:W-:Y:S02]  /*0090*/  CS2R R18, SRZ ;  /* 0x0000000000127805 */ /* 0x000fe4000001ff00 */
[----:B------:R-:W-:-:S03]  /*00a0*/  CS2R R12, SRZ ;  /* 0x00000000000c7805 */ /* 0x000fc6000001ff00 */
[----:B------:R-:W5:Y:S08]  /*00b0*/  LDC.64 R32, c[0x0][0x238] ;  /* 0x00008e00ff207b82 */ /* 0x000f700000000a00 */
[----:B------:R-:W4:Y:S01]  /*00c0*/  LDC.64 R36, c[0x0][0x228] ;  /* 0x00008a00ff247b82 */ /* 0x000f220000000a00 */
[----:B-1----:R-:W-:-:S07]  /*00d0*/  IMAD.SHL.U32 R0, R0, 0x4, RZ ;  /* 0x0000000400007824 */ /* 0x002fce00078e00ff */
[----:B------:R-:W1:Y:S01]  /*00e0*/  LDC.64 R34, c[0x0][0x230] ;  /* 0x00008c00ff227b82 */ /* 0x000e620000000a00 */
[----:B---3--:R-:W-:Y:S02]  /*00f0*/  SHF.R.S32.HI R2, RZ, 0x15, R3 ;  /* 0x00000015ff027819 */ /* 0x008fe40000011403 */
[----:B------:R-:W-:-:S05]  /*0100*/  LOP3.LUT R0, R0, 0x1fc, RZ, 0xc0, !PT ;  /* 0x000001fc00007812 */ /* 0x000fca00078ec0ff */
[----:B------:R-:W-:Y:S01]  /*0110*/  IMAD R0, R3, 0x400, R0 ;  /* 0x0000040003007824 */ /* 0x000fe200078e0200 */
[----:B------:R-:W-:-:S03]  /*0120*/  SGXT R3, R2, 0x1 ;  /* 0x000000010203781a */ /* 0x000fc60000000200 */
[----:B------:R-:W-:-:S05]  /*0130*/  VIADD R24, R0, 0x200 ;  /* 0x0000020000187836 */ /* 0x000fca0000000000 */
[----:B------:R-:W-:-:S04]  /*0140*/  LEA.HI R2, R3, R24, RZ, 0xa ;  /* 0x0000001803027211 */ /* 0x000fc800078f50ff */
[----:B------:R-:W-:Y:S02]  /*0150*/  LOP3.LUT R5, R2, 0xfffffc00, RZ, 0xc0, !PT ;  /* 0xfffffc0002057812 */ /* 0x000fe400078ec0ff */
[----:B------:R-:W-:-:S03]  /*0160*/  SHF.R.S32.HI R7, RZ, 0xa, R2 ;  /* 0x0000000aff077819 */ /* 0x000fc60000011402 */
[----:B------:R-:W-:Y:S01]  /*0170*/  IMAD.IADD R24, R24, 0x1, -R5 ;  /* 0x0000000118187824 */ /* 0x000fe200078e0a05 */
[----:B------:R-:W-:-:S03]  /*0180*/  CS2R R4, SRZ ;  /* 0x0000000000047805 */ /* 0x000fc6000001ff00 */
[----:B------:R-:W-:Y:S01]  /*0190*/  IMAD R2, R7, 0x200, R24 ;  /* 0x0000020007027824 */ /* 0x000fe200078e0218 */
[C---:B------:R-:W-:Y:S02]  /*01a0*/  ISETP.GE.AND P0, PT, R24.reuse, 0x200, PT ;  /* 0x000002001800780c */ /* 0x040fe40003f06270 */
[----:B------:R-:W-:Y:S01]  /*01b0*/  CS2R R6, SRZ ;  /* 0x0000000000067805 */ /* 0x000fe2000001ff00 */
[----:B--2---:R-:W-:-:S04]  /*01c0*/  IMAD.WIDE R26, R24, 0x4, R20 ;  /* 0x00000004181a7825 */ /* 0x004fc800078e0214 */
[----:B----4-:R-:W-:Y:S01]  /*01d0*/  IMAD.WIDE R14, R2, 0x4, R22 ;  /* 0x00000004020e7825 */ /* 0x010fe200078e0216 */
[----:B------:R-:W-:-:S05]  /*01e0*/  LEA.HI R3, R3, R0, RZ, 0xa ;  /* 0x0000000003037211 */ /* 0x000fca00078f50ff */
[----:B------:R2:W3:Y:S04]  /*01f0*/  @!P0 LDG.E.EL.128 R4, desc[UR4][R26.64] ;  /* 0x000000041a048981 */ /* 0x0004e8000c2e1d00 */
[----:B------:R4:W5:Y:S01]  /*0200*/  @!P0 LDG.E.EL.128 R8, desc[UR4][R14.64] ;  /* 0x000000040e088981 */ /* 0x000962000c2e1d00 */
[----:B------:R-:W-:Y:S02]  /*0210*/  LOP3.LUT R25, R3, 0xfffffc00, RZ, 0xc0, !PT ;  /* 0xfffffc0003197812 */ /* 0x000fe400078ec0ff */
[----:B------:R-:W-:-:S03]  /*0220*/  SHF.R.S32.HI R28, RZ, 0xa, R3 ;  /* 0x0000000aff1c7819 */ /* 0x000fc60000011403 */
[----:B------:R-:W-:Y:S01]  /*0230*/  IMAD.IADD R25, R0, 0x1, -R25 ;  /* 0x0000000100197824 */ /* 0x000fe200078e0a19 */
[----:B--2---:R-:W2:Y:S03]  /*0240*/  LDC.64 R26, c[0x0][0x220] ;  /* 0x00008800ff1a7b82 */ /* 0x004ea60000000a00 */
[----:B------:R-:W-:Y:S01]  /*0250*/  IMAD R3, R28, 0x200, R25 ;  /* 0x000002001c037824 */ /* 0x000fe200078e0219 */
[C---:B------:R-:W-:Y:S02]  /*0260*/  ISETP.GE.AND P1, PT, R25.reuse, 0x200, PT ;  /* 0x000002001900780c */ /* 0x040fe40003f26270 */
[----:B----4-:R-:W-:Y:S01]  /*0270*/  CS2R R14, SRZ ;  /* 0x00000000000e7805 */ /* 0x010fe2000001ff00 */
[----:B------:R-:W-:-:S04]  /*0280*/  IMAD.WIDE R20, R25, 0x4, R20 ;  /* 0x0000000419147825 */ /* 0x000fc800078e0214 */
[----:B------:R-:W-:-:S06]  /*0290*/  IMAD.WIDE R22, R3, 0x4, R22 ;  /* 0x0000000403167825 */ /* 0x000fcc00078e0216 */
[----:B------:R4:W2:Y:S04]  /*02a0*/  @!P1 LDG.E.EL.128 R12, desc[UR4][R20.64] ;  /* 0x00000004140c9981 */ /* 0x0008a8000c2e1d00 */
[----:B------:R1:W2:Y:S01]  /*02b0*/  @!P1 LDG.E.EL.128 R16, desc[UR4][R22.64] ;  /* 0x0000000416109981 */ /* 0x0002a2000c2e1d00 */
[----:B----4-:R-:W-:Y:S02]  /*02c0*/  CS2R R20, SRZ ;  /* 0x0000000000147805 */ /* 0x010fe4000001ff00 */
[----:B01----:R-:W-:Y:S02]  /*02d0*/  CS2R R22, SRZ ;  /* 0x0000000000167805 */ /* 0x003fe4000001ff00 */
[----:B---3--:R-:W-:Y:S02]  /*02e0*/  SEL R28, R7, RZ, !P0 ;  /* 0x000000ff071c7207 */ /* 0x008fe40004000000 */
[----:B------:R-:W-:-:S02]  /*02f0*/  SEL R7, R6, RZ, !P0 ;  /* 0x000000ff06077207 */ /* 0x000fc40004000000 */
[----:B-----5:R-:W-:Y:S02]  /*0300*/  SEL R11, R11, RZ, !P0 ;  /* 0x000000ff0b0b7207 */ /* 0x020fe40004000000 */
[----:B------:R-:W-:Y:S02]  /*0310*/  SEL R10, R10, RZ, !P0 ;  /* 0x000000ff0a0a7207 */ /* 0x000fe40004000000 */
[----:B------:R-:W-:Y:S01]  /*0320*/  SEL R29, R9, RZ, !P0 ;  /* 0x000000ff091d7207 */ /* 0x000fe20004000000 */
[----:B------:R-:W-:Y:S01]  /*0330*/  FADD R9, R11, -R28 ;  /* 0x8000001c0b097221 */ /* 0x000fe20000000000 */
[----:B------:R-:W-:Y:S01]  /*0340*/  SEL R6, R5, RZ, !P0 ;  /* 0x000000ff05067207 */ /* 0x000fe20004000000 */
[----:B------:R-:W-:Y:S01]  /*0350*/  FADD R28, R10, -R7 ;  /* 0x800000070a1c7221 */ /* 0x000fe20000000000 */
[----:B--2---:R-:W-:Y:S01]  /*0360*/  IMAD.WIDE R10, R25, 0x4, R26 ;  /* 0x00000004190a7825 */ /* 0x004fe200078e021a */
[----:B------:R-:W-:Y:S02]  /*0370*/  SEL R5, R4, RZ, !P0 ;  /* 0x000000ff04057207 */ /* 0x000fe40004000000 */
[----:B------:R-:W-:Y:S01]  /*0380*/  SEL R8, R8, RZ, !P0 ;  /* 0x000000ff08087207 */ /* 0x000fe20004000000 */
[----:B------:R-:W-:Y:S01]  /*0390*/  FADD R29, R29, -R6 ;  /* 0x800000061d1d7221 */ /* 0x000fe20000000000 */
[----:B------:R-:W2:Y:S01]  /*03a0*/  @!P1 LDG.E.EL.128 R20, desc[UR4][R10.64] ;  /* 0x000000040a149981 */ /* 0x000ea2000c2e1d00 */
[----:B------:R-:W-:Y:S01]  /*03b0*/  CS2R R6, SRZ ;  /* 0x0000000000067805 */ /* 0x000fe2000001ff00 */
[----:B------:R-:W-:-:S04]  /*03c0*/  IMAD.WIDE R26, R24, 0x4, R26 ;  /* 0x00000004181a7825 */ /* 0x000fc800078e021a */
[----:B------:R-:W-:Y:S01]  /*03d0*/  FADD R30, R8, -R5 ;  /* 0x80000005081e7221 */ /* 0x000fe20000000000 */
[----:B------:R-:W-:Y:S02]  /*03e0*/  SEL R4, R15, RZ, !P1 ;  /* 0x000000ff0f047207 */ /* 0x000fe40004800000 */
[----:B------:R-:W-:-:S05]  /*03f0*/  SEL R19, R19, RZ, !P1 ;  /* 0x000000ff13137207 */ /* 0x000fca0004800000 */
[----:B------:R-:W-:Y:S01]  /*0400*/  FADD R31, R19, -R4 ;  /* 0x80000004131f7221 */ /* 0x000fe20000000000 */
[----:B------:R-:W-:-:S06]  /*0410*/  CS2R R4, SRZ ;  /* 0x0000000000047805 */ /* 0x000fcc000001ff00 */
[----:B------:R-:W3:Y:S01]  /*0420*/  @!P0 LDG.E.EL.128 R4, desc[UR4][R26.64] ;  /* 0x000000041a048981 */ /* 0x000ee2000c2e1d00 */
[----:B------:R-:W-:Y:S02]  /*0430*/  SEL R13, R13, RZ, !P1 ;  /* 0x000000ff0d0d7207 */ /* 0x000fe40004800000 */
[----:B------:R-:W-:Y:S02]  /*0440*/  SEL R18, R18, RZ, !P1 ;  /* 0x000000ff12127207 */ /* 0x000fe40004800000 */
[----:B--2---:R-:W-:Y:S02]  /*0450*/  SEL R19, R20, RZ, !P1 ;  /* 0x000000ff14137207 */ /* 0x004fe40004800000 */
[----:B------:R-:W-:Y:S02]  /*0460*/  SEL R10, R21, RZ, !P1 ;  /* 0x000000ff150a7207 */ /* 0x000fe40004800000 */
[----:B------:R-:W-:Y:S01]  /*0470*/  SEL R8, R22, RZ, !P1 ;  /* 0x000000ff16087207 */ /* 0x000fe20004800000 */
[----:B------:R-:W-:Y:S01]  /*0480*/  FADD R19, R19, 9.9999997473787516356e-06 ;  /* 0x3727c5ac13137421 */ /* 0x000fe20000000000 */
[----:B------:R-:W-:Y:S01]  /*0490*/  SEL R15, R23, RZ, !P1 ;  /* 0x000000ff170f7207 */ /* 0x000fe20004800000 */
[----:B------:R-:W-:Y:S01]  /*04a0*/  FADD R10, R10, 9.9999997473787516356e-06 ;  /* 0x3727c5ac0a0a7421 */ /* 0x000fe20000000000 */
[----:B------:R-:W-:Y:S01]  /*04b0*/  SEL R20, R16, RZ, !P1 ;  /* 0x000000ff10147207 */ /* 0x000fe20004800000 */
[----:B------:R-:W-:Y:S01]  /*04c0*/  FADD R8, R8, 9.9999997473787516356e-06 ;  /* 0x3727c5ac08087421 */ /* 0x000fe20000000000 */
[----:B------:R-:W-:Y:S01]  /*04d0*/  SEL R16, R17, RZ, !P1 ;  /* 0x000000ff11107207 */ /* 0x000fe20004800000 */
[----:B------:R-:W0:Y:S01]  /*04e0*/  MUFU.SQRT R19, R19 ;  /* 0x0000001300137308 */ /* 0x000e220000002000 */
[----:B------:R-:W-:Y:S01]  /*04f0*/  FADD R15, R15, 9.9999997473787516356e-06 ;  /* 0x3727c5ac0f0f7421 */ /* 0x000fe20000000000 */
[----:B------:R-:W-:-:S02]  /*0500*/  SEL R17, R12, RZ, !P1 ;  /* 0x000000ff0c117207 */ /* 0x000fc40004800000 */
[----:B------:R-:W-:Y:S01]  /*0510*/  FADD R16, R16, -R13 ;  /* 0x8000000d10107221 */ /* 0x000fe20000000000 */
[----:B------:R-:W-:Y:S02]  /*0520*/  SEL R21, R14, RZ, !P1 ;  /* 0x000000ff0e157207 */ /* 0x000fe40004800000 */
[----:B------:R-:W-:Y:S01]  /*0530*/  FADD R17, R20, -R17 ;  /* 0x8000001114117221 */ /* 0x000fe20000000000 */
[----:B------:R-:W1:Y:S02]  /*0540*/  MUFU.SQRT R10, R10 ;  /* 0x0000000a000a7308 */ /* 0x000e640000002000 */
[----:B------:R-:W-:Y:S01]  /*0550*/  FADD R18, R18, -R21 ;  /* 0x8000001512127221 */ /* 0x000fe20000000000 */
[----:B0-----:R-:W-:-:S05]  /*0560*/  FSETP.GT.AND P2, PT, R19, 8.50705917302346158658e+37, PT ;  /* 0x7e8000001300780b */ /* 0x001fca0003f44000 */
[----:B------:R-:W0:Y:S01]  /*0570*/  MUFU.SQRT R8, R8 ;  /* 0x0000000800087308 */ /* 0x000e220000002000 */
[----:B------:R-:W-:Y:S02]  /*0580*/  FSETP.GEU.AND P6, PT, R19, 1.175494350822287508e-38, PT ;  /* 0x008000001300780b */ /* 0x000fe40003fce000 */
[----:B---3--:R-:W-:Y:S02]  /*0590*/  SEL R4, R4, RZ, !P0 ;  /* 0x000000ff04047207 */ /* 0x008fe40004000000 */
[----:B------:R-:W-:Y:S02]  /*05a0*/  SEL R5, R5, RZ, !P0 ;  /* 0x000000ff05057207 */ /* 0x000fe40004000000 */
[----:B-1----:R-:W-:Y:S01]  /*05b0*/  FSETP.GT.AND P3, PT, R10, 8.50705917302346158658e+37, PT ;  /* 0x7e8000000a00780b */ /* 0x002fe20003f64000 */
[----:B------:R-:W-:Y:S01]  /*05c0*/  FADD R4, R4, 9.9999997473787516356e-06 ;  /* 0x3727c5ac04047421 */ /* 0x000fe20000000000 */
[----:B------:R-:W-:Y:S01]  /*05d0*/  FSETP.GEU.AND P4, PT, R10, 1.175494350822287508e-38, PT ;  /* 0x008000000a00780b */ /* 0x000fe20003f8e000 */
[----:B------:R-:W1:Y:S01]  /*05e0*/  MUFU.SQRT R15, R15 ;  /* 0x0000000f000f7308 */ /* 0x000e620000002000 */
[----:B------:R-:W-:Y:S01]  /*05f0*/  FADD R5, R5, 9.9999997473787516356e-06 ;  /* 0x3727c5ac05057421 */ /* 0x000fe20000000000 */
[----:B------:R-:W-:Y:S01]  /*0600*/  @P2 FMUL R19, R19, 0.25 ;  /* 0x3e80000013132820 */ /* 0x000fe20000400000 */
[----:B------:R-:W-:-:S02]  /*0610*/  SEL R6, R6, RZ, !P0 ;  /* 0x000000ff06067207 */ /* 0x000fc40004000000 */
[----:B------:R-:W-:Y:S01]  /*0620*/  SEL R7, R7, RZ, !P0 ;  /* 0x000000ff07077207 */ /* 0x000fe20004000000 */
[----:B------:R-:W-:Y:S01]  /*0630*/  @!P6 FMUL R19, R19, 16777216 ;  /* 0x4b8000001313e820 */ /* 0x000fe20000400000 */
[----:B0-----:R-:W-:Y:S01]  /*0640*/  FSETP.GEU.AND P5, PT, R8, 1.175494350822287508e-38, PT ;  /* 0x008000000800780b */ /* 0x001fe20003fae000 */
[----:B------:R0:W-:Y:S01]  /*0650*/  MUFU.SQRT R11, R4 ;  /* 0x00000004000b7308 */ /* 0x0001e20000002000 */
[----:B------:R-:W-:Y:S01]  /*0660*/  FADD R6, R6, 9.9999997473787516356e-06 ;  /* 0x3727c5ac06067421 */ /* 0x000fe20000000000 */
[----:B------:R-:W-:Y:S01]  /*0670*/  @P3 FMUL R10, R10, 0.25 ;  /* 0x3e8000000a0a3820 */ /* 0x000fe20000400000 */
[----:B------:R-:W-:-:S03]  /*0680*/  FADD R7, R7, 9.9999997473787516356e-06 ;  /* 0x3727c5ac07077421 */ /* 0x000fc60000000000 */
[----:B------:R-:W-:Y:S02]  /*0690*/  @!P4 FMUL R10, R10, 16777216 ;  /* 0x4b8000000a0ac820 */ /* 0x000fe40000400000 */
[----:B------:R-:W2:Y:S01]  /*06a0*/  MUFU.RCP R19, R19 ;  /* 0x0000001300137308 */ /* 0x000ea20000001000 */
[----:B0-----:R-:W-:-:S05]  /*06b0*/  IMAD.MOV.U32 R4, RZ, RZ, 0x3e800000 ;  /* 0x3e800000ff047424 */ /* 0x001fca00078e00ff */
[----:B------:R-:W-:Y:S02]  /*06c0*/  FSEL R12, R4, 1, P2 ;  /* 0x3f800000040c7808 */ /* 0x000fe40001000000 */
[----:B------:R-:W0:Y:S01]  /*06d0*/  MUFU.RCP R13, R10 ;  /* 0x0000000a000d7308 */ /* 0x000e220000001000 */
[----:B------:R-:W-:Y:S02]  /*06e0*/  FSETP.GT.AND P2, PT, R8, 8.50705917302346158658e+37, PT ;  /* 0x7e8000000800780b */ /* 0x000fe40003f44000 */
[----:B------:R-:W-:Y:S01]  /*06f0*/  @!P6 FMUL R12, R12, 16777216 ;  /* 0x4b8000000c0ce820 */ /* 0x000fe20000400000 */
[----:B-1----:R-:W-:Y:S02]  /*0700*/  FSETP.GT.AND P6, PT, R15, 8.50705917302346158658e+37, PT ;  /* 0x7e8000000f00780b */ /* 0x002fe40003fc4000 */
[----:B------:R-:W-:Y:S01]  /*0710*/  FSEL R14, R4, 1, P3 ;  /* 0x3f800000040e7808 */ /* 0x000fe20001800000 */
[----:B--2---:R-:W-:Y:S01]  /*0720*/  FMUL R12, R19, R12 ;  /* 0x0000000c130c7220 */ /* 0x004fe20000400000 */
[----:B------:R-:W1:Y:S01]  /*0730*/  MUFU.SQRT R5, R5 ;  /* 0x0000000500057308 */ /* 0x000e620000002000 */
[----:B------:R-:W-:-:S02]  /*0740*/  FSETP.GT.AND P3, PT, R11, 8.50705917302346158658e+37, PT ;  /* 0x7e8000000b00780b */ /* 0x000fc40003f64000 */
[----:B------:R-:W-:Y:S01]  /*0750*/  @!P4 FMUL R14, R14, 16777216 ;  /* 0x4b8000000e0ec820 */ /* 0x000fe20000400000 */
[----:B------:R-:W-:Y:S01]  /*0760*/  FSETP.GEU.AND P4, PT, R15, 1.175494350822287508e-38, PT ;  /* 0x008000000f00780b */ /* 0x000fe20003f8e000 */
[----:B------:R-:W-:Y:S01]  /*0770*/  FMUL R17, R12, R17 ;  /* 0x000000110c117220 */ /* 0x000fe20000400000 */
[----:B------:R-:W-:Y:S01]  /*0780*/  @P2 FMUL R8, R8, 0.25 ;  /* 0x3e80000008082820 */ /* 0x000fe20000400000 */
[----:B0-----:R-:W-:Y:S01]  /*0790*/  FMUL R13, R13, R14 ;  /* 0x0000000e0d0d7220 */ /* 0x001fe20000400000 */
[----:B------:R-:W0:Y:S01]  /*07a0*/  MUFU.SQRT R6, R6 ;  /* 0x0000000600067308 */ /* 0x000e220000002000 */
[C---:B------:R-:W-:Y:S01]  /*07b0*/  FSEL R14, R4.reuse, 1, P2 ;  /* 0x3f800000040e7808 */ /* 0x040fe20001000000 */
[----:B------:R-:W-:Y:S01]  /*07c0*/  @P6 FMUL R15, R15, 0.25 ;  /* 0x3e8000000f0f6820 */ /* 0x000fe20000400000 */
[----:B------:R-:W-:Y:S01]  /*07d0*/  FSEL R19, R4, 1, P6 ;  /* 0x3f80000004137808 */ /* 0x000fe20003000000 */
[----:B------:R-:W-:Y:S01]  /*07e0*/  @!P5 FMUL R8, R8, 16777216 ;  /* 0x4b8000000808d820 */ /* 0x000fe20000400000 */
[----:B------:R-:W-:Y:S01]  /*07f0*/  FSETP.GEU.AND P2, PT, R11, 1.175494350822287508e-38, PT ;  /* 0x008000000b00780b */ /* 0x000fe20003f4e000 */
[----:B------:R-:W-:Y:S01]  /*0800*/  @!P5 FMUL R14, R14, 16777216 ;  /* 0x4b8000000e0ed820 */ /* 0x000fe20000400000 */
[C---:B-1----:R-:W-:Y:S01]  /*0810*/  FSETP.GT.AND P6, PT, R5.reuse, 8.50705917302346158658e+37, PT ;  /* 0x7e8000000500780b */ /* 0x042fe20003fc4000 */
[----:B------:R-:W1:Y:S01]  /*0820*/  MUFU.SQRT R7, R7 ;  /* 0x0000000700077308 */ /* 0x000e620000002000 */
[----:B------:R-:W-:Y:S01]  /*0830*/  FSETP.GEU.AND P5, PT, R5, 1.175494350822287508e-38, PT ;  /* 0x008000000500780b */ /* 0x000fe20003fae000 */
[----:B------:R-:W-:Y:S01]  /*0840*/  @!P4 FMUL R15, R15, 16777216 ;  /* 0x4b8000000f0fc820 */ /* 0x000fe20000400000 */
[----:B------:R-:W-:Y:S01]  /*0850*/  FSEL R10, R4, 1, P3 ;  /* 0x3f800000040a7808 */ /* 0x000fe20001800000 */
[----:B------:R-:W-:Y:S01]  /*0860*/  @!P4 FMUL R19, R19, 16777216 ;  /* 0x4b8000001313c820 */ /* 0x000fe20000400000 */
[----:B------:R-:W-:Y:S01]  /*0870*/  @P3 FMUL R11, R11, 0.25 ;  /* 0x3e8000000b0b3820 */ /* 0x000fe20000400000 */
[----:B------:R-:W-:Y:S01]  /*0880*/  FMUL R16, R13, R16 ;  /* 0x000000100d107220 */ /* 0x000fe20000400000 */
[C---:B0-----:R-:W-:Y:S01]  /*0890*/  FSETP.GT.AND P4, PT, R6.reuse, 8.50705917302346158658e+37, PT ;  /* 0x7e8000000600780b */ /* 0x041fe20003f84000 */
[----:B------:R0:W2:Y:S01]  /*08a0*/  MUFU.RCP R21, R8 ;  /* 0x0000000800157308 */ /* 0x0000a20000001000 */
[----:B------:R-:W-:Y:S01]  /*08b0*/  FSETP.GEU.AND P3, PT, R6, 1.175494350822287508e-38, PT ;  /* 0x008000000600780b */ /* 0x000fe20003f6e000 */
[----:B------:R-:W-:Y:S01]  /*08c0*/  @!P2 FMUL R11, R11, 16777216 ;  /* 0x4b8000000b0ba820 */ /* 0x000fe20000400000 */
[----:B------:R-:W-:Y:S01]  /*08d0*/  @!P2 FMUL R10, R10, 16777216 ;  /* 0x4b8000000a0aa820 */ /* 0x000fe20000400000 */
[----:B------:R-:W-:Y:S01]  /*08e0*/  @P6 FMUL R5, R5, 0.25 ;  /* 0x3e80000005056820 */ /* 0x000fe20000400000 */
[----:B------:R-:W-:Y:S01]  /*08f0*/  IMAD.WIDE R12, R3, 0x4, R32 ;  /* 0x00000004030c7825 */ /* 0x000fe200078e0220 */
[----:B-1----:R-:W-:-:S03]  /*0900*/  FSETP.GT.AND P2, PT, R7, 8.50705917302346158658e+37, PT ;  /* 0x7e8000000700780b */ /* 0x002fc60003f44000 */
[----:B------:R-:W-:Y:S01]  /*0910*/  @!P5 FMUL R5, R5, 16777216 ;  /* 0x4b8000000505d820 */ /* 0x000fe20000400000 */
[----:B0-----:R-:W-:Y:S01]  /*0920*/  FSEL R8, R4, 1, P6 ;  /* 0x3f80000004087808 */ /* 0x001fe20003000000 */
[----:B------:R-:W0:Y:S01]  /*0930*/  MUFU.RCP R11, R11 ;  /* 0x0000000b000b7308 */ /* 0x000e220000001000 */
[----:B------:R-:W-:Y:S01]  /*0940*/  FSETP.GEU.AND P6, PT, R7, 1.175494350822287508e-38, PT ;  /* 0x008000000700780b */ /* 0x000fe20003fce000 */
[----:B------:R-:W-:Y:S01]  /*0950*/  @P4 FMUL R6, R6, 0.25 ;  /* 0x3e80000006064820 */ /* 0x000fe20000400000 */
[----:B------:R-:W-:-:S04]  /*0960*/  IMAD.WIDE R22, R25, 0x4, R36 ;  /* 0x0000000419167825 */ /* 0x000fc800078e0224 */
[----:B------:R-:W-:Y:S01]  /*0970*/  @!P5 FMUL R8, R8, 16777216 ;  /* 0x4b8000000808d820 */ /* 0x000fe20000400000 */
[----:B--2---:R-:W-:Y:S01]  /*0980*/  FMUL R21, R21, R14 ;  /* 0x0000000e15157220 */ /* 0x004fe20000400000 */
[----:B------:R-:W-:Y:S01]  /*0990*/  @!P3 FMUL R6, R6, 16777216 ;  /* 0x4b8000000606b820 */ /* 0x000fe20000400000 */
[----:B------:R-:W-:Y:S01]  /*09a0*/  IMAD.WIDE R32, R2, 0x4, R32 ;  /* 0x0000000402207825 */ /* 0x000fe200078e0220 */
[----:B------:R-:W1:Y:S03]  /*09b0*/  MUFU.RCP R5, R5 ;  /* 0x0000000500057308 */ /* 0x000e660000001000 */
[----:B------:R-:W-:Y:S01]  /*09c0*/  FMUL R18, R21, R18 ;  /* 0x0000001215127220 */ /* 0x000fe20000400000 */
[----:B------:R-:W-:-:S04]  /*09d0*/  @P2 FMUL R7, R7, 0.25 ;  /* 0x3e80000007072820 */ /* 0x000fc80000400000 */
[----:B------:R-:W-:Y:S01]  /*09e0*/  @!P6 FMUL R7, R7, 16777216 ;  /* 0x4b8000000707e820 */ /* 0x000fe20000400000 */
[----:B0-----:R-:W-:Y:S01]  /*09f0*/  FMUL R11, R11, R10 ;  /* 0x0000000a0b0b7220 */ /* 0x001fe20000400000 */
[----:B------:R-:W0:Y:S03]  /*0a00*/  MUFU.RCP R6, R6 ;  /* 0x0000000600067308 */ /* 0x000e260000001000 */
[----:B------:R-:W-:Y:S01]  /*0a10*/  FMUL R30, R11, R30 ;  /* 0x0000001e0b1e7220 */ /* 0x000fe20000400000 */
[----:B-1----:R-:W-:-:S04]  /*0a20*/  FMUL R10, R5, R8 ;  /* 0x00000008050a7220 */ /* 0x002fc80000400000 */
[----:B------:R-:W1:Y:S01]  /*0a30*/  MUFU.RCP R7, R7 ;  /* 0x0000000700077308 */ /* 0x000e620000001000 */
[C---:B------:R-:W-:Y:S02]  /*0a40*/  FSEL R5, R4.reuse, 1, P4 ;  /* 0x3f80000004057808 */ /* 0x040fe40002000000 */
[----:B------:R-:W-:Y:S01]  /*0a50*/  FSEL R4, R4, 1, P2 ;  /* 0x3f80000004047808 */ /* 0x000fe20001000000 */
[----:B------:R-:W-:Y:S01]  /*0a60*/  FMUL R29, R10, R29 ;  /* 0x0000001d0a1d7220 */ /* 0x000fe20000400000 */
[----:B------:R-:W-:Y:S01]  /*0a70*/  ISETP.GT.AND P2, PT, R25, 0x1ff, PT ;  /* 0x000001ff1900780c */ /* 0x000fe20003f44270 */
[----:B------:R-:W-:Y:S02]  /*0a80*/  @!P3 FMUL R5, R5, 16777216 ;  /* 0x4b8000000505b820 */ /* 0x000fe40000400000 */
[----:B------:R-:W2:Y:S01]  /*0a90*/  MUFU.RCP R20, R15 ;  /* 0x0000000f00147308 */ /* 0x000ea20000001000 */
[----:B------:R-:W-:Y:S01]  /*0aa0*/  @!P6 FMUL R4, R4, 16777216 ;  /* 0x4b8000000404e820 */ /* 0x000fe20000400000 */
[----:B0-----:R-:W-:-:S04]  /*0ab0*/  FMUL R5, R6, R5 ;  /* 0x0000000506057220 */ /* 0x001fc80000400000 */
[----:B------:R-:W-:Y:S01]  /*0ac0*/  FMUL R28, R5, R28 ;  /* 0x0000001c051c7220 */ /* 0x000fe20000400000 */
[----:B-1----:R-:W-:Y:S01]  /*0ad0*/  FMUL R8, R7, R4 ;  /* 0x0000000407087220 */ /* 0x002fe20000400000 */
[----:B------:R-:W-:Y:S02]  /*0ae0*/  CS2R R4, SRZ ;  /* 0x0000000000047805 */ /* 0x000fe4000001ff00 */
[----:B------:R-:W-:Y:S02]  /*0af0*/  CS2R R6, SRZ ;  /* 0x0000000000067805 */ /* 0x000fe4000001ff00 */
[----:B------:R-:W-:Y:S01]  /*0b00*/  CS2R R10, SRZ ;  /* 0x00000000000a7805 */ /* 0x000fe2000001ff00 */
[----:B------:R-:W-:Y:S01]  /*0b10*/  FMUL R3, R8, R9 ;  /* 0x0000000908037220 */ /* 0x000fe20000400000 */
[----:B--2---:R-:W-:Y:S02]  /*0b20*/  FMUL R14, R20, R19 ;  /* 0x00000013140e7220 */ /* 0x004fe40000400000 */
[----:B------:R0:W2:Y:S01]  /*0b30*/  @P2 LDG.E.EL.128 R4, desc[UR4][R12.64+-0x800] ;  /* 0xfff800040c042981 */ /* 0x0000a2000c2e1d00 */
[----:B------:R-:W-:Y:S01]  /*0b40*/  CS2R R8, SRZ ;  /* 0x0000000000087805 */ /* 0x000fe2000001ff00 */
[----:B------:R-:W-:Y:S01]  /*0b50*/  FMUL R31, R14, R31 ;  /* 0x0000001f0e1f7220 */ /* 0x000fe20000400000 */
[----:B------:R-:W-:Y:S01]  /*0b60*/  CS2R R14, SRZ ;  /* 0x00000000000e7805 */ /* 0x000fe2000001ff00 */
[----:B------:R-:W-:-:S03]  /*0b70*/  IMAD.WIDE R20, R25, 0x4, R34 ;  /* 0x0000000419147825 */ /* 0x000fc600078e0222 */
[----:B------:R1:W3:Y:S01]  /*0b80*/  @!P1 LDG.E.EL.128 R8, desc[UR4][R22.64] ;  /* 0x0000000416089981 */ /* 0x0002e2000c2e1d00 */
[----:B0-----:R-:W-:-:S06]  /*0b90*/  CS2R R12, SRZ ;  /* 0x00000000000c7805 */ /* 0x001fcc000001ff00 */
[----:B------:R0:W4:Y:S01]  /*0ba0*/  @!P1 LDG.E.EL.128 R12, desc[UR4][R20.64] ;  /* 0x00000004140c9981 */ /* 0x000122000c2e1d00 */
[C---:B------:R-:W-:Y:S01]  /*0bb0*/  ISETP.GT.AND P3, PT, R24.reuse, 0x1ff, PT ;  /* 0x000001ff1800780c */ /* 0x040fe20003f64270 */
[C---:B------:R-:W-:Y:S01]  /*0bc0*/  IMAD.WIDE R36, R24.reuse, 0x4, R36 ;  /* 0x0000000418247825 */ /* 0x040fe200078e0224 */
[----:B-1----:R-:W-:Y:S02]  /*0bd0*/  CS2R R22, SRZ ;  /* 0x0000000000167805 */ /* 0x002fe4000001ff00 */
[----:B------:R-:W-:Y:S01]  /*0be0*/  CS2R R26, SRZ ;  /* 0x00000000001a7805 */ /* 0x000fe2000001ff00 */
[----:B------:R-:W-:Y:S01]  /*0bf0*/  IMAD.WIDE R34, R24, 0x4, R34 ;  /* 0x0000000418227825 */ /* 0x000fe200078e0222 */
[----:B------:R-:W-:Y:S02]  /*0c00*/  CS2R R24, SRZ ;  /* 0x0000000000187805 */ /* 0x000fe4000001ff00 */
[----:B0-----:R-:W-:-:S04]  /*0c10*/  CS2R R20, SRZ ;  /* 0x0000000000147805 */ /* 0x001fc8000001ff00 */
[----:B------:R-:W5:Y:S04]  /*0c20*/  @!P0 LDG.E.EL.128 R24, desc[UR4][R34.64] ;  /* 0x0000000422188981 */ /* 0x000f68000c2e1d00 */
[----:B------:R-:W5:Y:S01]  /*0c30*/  @!P0 LDG.E.EL.128 R20, desc[UR4][R36.64] ;  /* 0x0000000424148981 */ /* 0x000f62000c2e1d00 */
[----:B--2---:R-:W-:Y:S02]  /*0c40*/  SEL R4, R4, RZ, P2 ;  /* 0x000000ff04047207 */ /* 0x004fe40001000000 */
[----:B---3--:R-:W-:Y:S02]  /*0c50*/  SEL R8, R8, RZ, !P1 ;  /* 0x000000ff08087207 */ /* 0x008fe40004800000 */
[----:B------:R-:W-:Y:S02]  /*0c60*/  SEL R9, R9, RZ, !P1 ;  /* 0x000000ff09097207 */ /* 0x000fe40004800000 */
[----:B----4-:R-:W-:-:S02]  /*0c70*/  SEL R19, R12, RZ, !P1 ;  /* 0x000000ff0c137207 */ /* 0x010fc40004800000 */
[----:B------:R-:W-:Y:S02]  /*0c80*/  SEL R2, R13, RZ, !P1 ;  /* 0x000000ff0d027207 */ /* 0x000fe40004800000 */
[----:B------:R-:W-:Y:S01]  /*0c90*/  SEL R14, R14, RZ, !P1 ;  /* 0x000000ff0e0e7207 */ /* 0x000fe20004800000 */
[----:B------:R-:W-:Y:S01]  /*0ca0*/  @!P1 FFMA R4, R8, R17, R19 ;  /* 0x0000001108049223 */ /* 0x000fe20000000013 */
[----:B------:R-:W-:Y:S02]  /*0cb0*/  SEL R17, R10, RZ, !P1 ;  /* 0x000000ff0a117207 */ /* 0x000fe40004800000 */
[----:B------:R-:W-:Y:S01]  /*0cc0*/  SEL R5, R5, RZ, P2 ;  /* 0x000000ff05057207 */ /* 0x000fe20001000000 */
[----:B------:R-:W-:Y:S01]  /*0cd0*/  @!P1 FFMA R5, R9, R16, R2 ;  /* 0x0000001009059223 */ /* 0x000fe20000000002 */
[----:B------:R-:W-:Y:S01]  /*0ce0*/  SEL R6, R6, RZ, P2 ;  /* 0x000000ff06067207 */ /* 0x000fe20001000000 */
[----:B------:R-:W-:Y:S01]  /*0cf0*/  @!P1 FFMA R6, R17, R18, R14 ;  /* 0x0000001211069223 */ /* 0x000fe2000000000e */
[----:B------:R-:W-:-:S02]  /*0d00*/  CS2R R16, SRZ ;  /* 0x0000000000107805 */ /* 0x000fc4000001ff00 */
[----:B------:R-:W-:Y:S01]  /*0d10*/  CS2R R18, SRZ ;  /* 0x0000000000127805 */ /* 0x000fe2000001ff00 */
[----:B------:R-:W0:Y:S05]  /*0d20*/  LDC.64 R8, c[0x0][0x240] ;  /* 0x00009000ff087b82 */ /* 0x000e2a0000000a00 */
[----:B------:R-:W2:Y:S01]  /*0d30*/  @P3 LDG.E.EL.128 R16, desc[UR4][R32.64+-0x800] ;  /* 0xfff8000420103981 */ /* 0x000ea2000c2e1d00 */
[----:B------:R-:W-:Y:S02]  /*0d40*/  SEL R2, R11, RZ, !P1 ;  /* 0x000000ff0b027207 */ /* 0x000fe40004800000 */
[----:B------:R-:W-:Y:S02]  /*0d50*/  SEL R15, R15, RZ, !P1 ;  /* 0x000000ff0f0f7207 */ /* 0x000fe40004800000 */
[----:B------:R-:W-:-:S02]  /*0d60*/  SEL R7, R7, RZ, P2 ;  /* 0x000000ff07077207 */ /* 0x000fc40001000000 */
[----:B-----5:R-:W-:Y:S01]  /*0d70*/  SEL R11, R20, RZ, !P0 ;  /* 0x000000ff140b7207 */ /* 0x020fe20004000000 */
[----:B------:R-:W-:Y:S01]  /*0d80*/  @!P1 FFMA R7, R2, R31, R15 ;  /* 0x0000001f02079223 */ /* 0x000fe2000000000f */
[----:B------:R-:W-:Y:S02]  /*0d90*/  SEL R2, R21, RZ, !P0 ;  /* 0x000000ff15027207 */ /* 0x000fe40004000000 */
[----:B------:R-:W-:Y:S02]  /*0da0*/  SEL R13, R22, RZ, !P0 ;  /* 0x000000ff160d7207 */ /* 0x000fe40004000000 */
[----:B------:R-:W-:Y:S02]  /*0db0*/  SEL R10, R23, RZ, !P0 ;  /* 0x000000ff170a7207 */ /* 0x000fe40004000000 */
[----:B------:R-:W-:Y:S02]  /*0dc0*/  SEL R24, R24, RZ, !P0 ;  /* 0x000000ff18187207 */ /* 0x000fe40004000000 */
[----:B------:R-:W-:-:S02]  /*0dd0*/  SEL R25, R25, RZ, !P0 ;  /* 0x000000ff19197207 */ /* 0x000fc40004000000 */
[----:B------:R-:W-:Y:S02]  /*0de0*/  SEL R26, R26, RZ, !P0 ;  /* 0x000000ff1a1a7207 */ /* 0x000fe40004000000 */
[----:B------:R-:W-:Y:S02]  /*0df0*/  SEL R27, R27, RZ, !P0 ;  /* 0x000000ff1b1b7207 */ /* 0x000fe40004000000 */
[----:B------:R-:W-:Y:S02]  /*0e00*/  FSETP.GEU.AND P6, PT, R7, RZ, PT ;  /* 0x000000ff0700720b */ /* 0x000fe40003fce000 */
[----:B------:R-:W-:Y:S02]  /*0e10*/  FSETP.GEU.AND P1, PT, R5, RZ, PT ;  /* 0x000000ff0500720b */ /* 0x000fe40003f2e000 */
[----:B------:R-:W-:Y:S02]  /*0e20*/  SEL R7, R7, RZ, P6 ;  /* 0x000000ff07077207 */ /* 0x000fe40003000000 */
[----:B------:R-:W-:Y:S01]  /*0e30*/  FSETP.GEU.AND P2, PT, R4, RZ, PT ;  /* 0x000000ff0400720b */ /* 0x000fe20003f4e000 */
[----:B0-----:R-:W-:Y:S01]  /*0e40*/  IMAD.WIDE R8, R0, 0x4, R8 ;  /* 0x0000000400087825 */ /* 0x001fe200078e0208 */
[----:B------:R-:W-:-:S02]  /*0e50*/  SEL R5, R5, RZ, P1 ;  /* 0x000000ff05057207 */ /* 0x000fc40000800000 */
[----:B------:R-:W-:Y:S02]  /*0e60*/  SEL R4, R4, RZ, P2 ;  /* 0x000000ff04047207 */ /* 0x000fe40001000000 */
[----:B--2---:R-:W-:Y:S01]  /*0e70*/  SEL R16, R16, RZ, P3 ;  /* 0x000000ff10107207 */ /* 0x004fe20001800000 */
[----:B------:R-:W-:Y:S01]  /*0e80*/  @!P0 FFMA R16, R11, R30, R24 ;  /* 0x0000001e0b108223 */ /* 0x000fe20000000018 */
[----:B------:R-:W-:Y:S01]  /*0e90*/  SEL R17, R17, RZ, P3 ;  /* 0x000000ff11117207 */ /* 0x000fe20001800000 */
[----:B------:R-:W-:Y:S01]  /*0ea0*/  @!P0 FFMA R17, R2, R29, R25 ;  /* 0x0000001d02118223 */ /* 0x000fe20000000019 */
[----:B------:R-:W-:Y:S01]  /*0eb0*/  SEL R18, R18, RZ, P3 ;  /* 0x000000ff12127207 */ /* 0x000fe20001800000 */
[----:B------:R-:W-:Y:S01]  /*0ec0*/  @!P0 FFMA R18, R13, R28, R26 ;  /* 0x0000001c0d128223 */ /* 0x000fe2000000001a */
[----:B------:R-:W-:Y:S01]  /*0ed0*/  SEL R19, R19, RZ, P3 ;  /* 0x000000ff13137207 */ /* 0x000fe20001800000 */
[----:B------:R-:W-:Y:S01]  /*0ee0*/  @!P0 FFMA R19, R10, R3, R27 ;  /* 0x000000030a138223 */ /* 0x000fe2000000001b */
[----:B------:R-:W-:-:S02]  /*0ef0*/  FSETP.GEU.AND P0, PT, R6, RZ, PT ;  /* 0x000000ff0600720b */ /* 0x000fc40003f0e000 */
[----:B------:R-:W-:Y:S02]  /*0f00*/  FSETP.GEU.AND P4, PT, R18, RZ, PT ;  /* 0x000000ff1200720b */ /* 0x000fe40003f8e000 */
[----:B------:R-:W-:Y:S02]  /*0f10*/  FSETP.GEU.AND P3, PT, R19, RZ, PT ;  /* 0x000000ff1300720b */ /* 0x000fe40003f6e000 */
[----:B------:R-:W-:Y:S02]  /*0f20*/  FSETP.GEU.AND P5, PT, R17, RZ, PT ;  /* 0x000000ff1100720b */ /* 0x000fe40003fae000 */
[----:B------:R-:W-:Y:S02]  /*0f30*/  FSETP.GEU.AND P6, PT, R16, RZ, PT ;  /* 0x000000ff1000720b */ /* 0x000fe40003fce000 */
[----:B------:R-:W-:Y:S02]  /*0f40*/  SEL R6, R6, RZ, P0 ;  /* 0x000000ff06067207 */ /* 0x000fe40000000000 */
[----:B------:R-:W-:-:S02]  /*0f50*/  SEL R19, R19, RZ, P3 ;  /* 0x000000ff13137207 */ /* 0x000fc40001800000 */
[----:B------:R-:W-:Y:S02]  /*0f60*/  SEL R18, R18, RZ, P4 ;  /* 0x000000ff12127207 */ /* 0x000fe40002000000 */
[----:B------:R-:W-:Y:S02]  /*0f70*/  SEL R17, R17, RZ, P5 ;  /* 0x000000ff11117207 */ /* 0x000fe40002800000 */
[----:B------:R-:W-:Y:S01]  /*0f80*/  SEL R16, R16, RZ, P6 ;  /* 0x000000ff10107207 */ /* 0x000fe20003000000 */
[----:B------:R-:W-:Y:S04]  /*0f90*/  STG.E.128 desc[UR4][R8.64], R4 ;  /* 0x0000000408007986 */ /* 0x000fe8000c101d04 */
[----:B------:R-:W-:Y:S01]  /*0fa0*/  STG.E.128 desc[UR4][R8.64+0x800], R16 ;  /* 0x0008001008007986 */ /* 0x000fe2000c101d04 */
[----:B------:R-:W-:Y:S05]  /*0fb0*/  EXIT ;  /* 0x000000000000794d */ /* 0x000fea0003800000 */
.L_x_0:
[----:B------:R-:W-:-:S00]  /*0fc0*/  BRA `(.L_x_0) ;  /* 0xfffffffc00fc7947 */ /* 0x000fc0000383ffff */
[----:B------:R-:W-:-:S00]  /*0fd0*/  NOP ;  /* 0x0000000000007918 */ /* 0x000fc00000000000 */
        /* <DEDUP_REMOVED lines=10> */
.L_x_1:


//--------------------- .nv.global.init           --------------------------
	.section	.nv.global.init,"aw",@progbits
.nv.global.init:
	.type		_$_str,@object
	.size		_$_str,(_$_str_$_2 - _$_str)
_$_str:
        /*0000*/ 	.byte	0x5f, 0x5f, 0x43, 0x55, 0x44, 0x41, 0x5f, 0x46, 0x54, 0x5a, 0x00
	.type		_$_str_$_2,@object
	.size		_$_str_$_2,(.L_1 - _$_str_$_2)
_$_str_$_2:
        /*000b*/ 	.byte	0x5f, 0x5f, 0x43, 0x55, 0x44, 0x41, 0x5f, 0x50, 0x52, 0x45, 0x43, 0x5f, 0x53, 0x51, 0x52, 0x54
        /*001b*/ 	.byte	0x00
.L_1:


//--------------------- .nv.constant0.triton_poi_fused_cat_relu_22 --------------------------
	.section	.nv.constant0.triton_poi_fused_cat_relu_22,"a",@progbits
	.sectionflags	@""
	.align	4
.nv.constant0.triton_poi_fused_cat_relu_22:
	.zero		588
